//
// Generated by NVIDIA NVVM Compiler
//
// Compiler Build ID: CL-36424714
// Cuda compilation tools, release 13.0, V13.0.88
// Based on NVVM 20.0.0
//

.version 9.0
.target sm_100
.address_size 64

	// .globl	_Z10ceil_floatiiPfiS_

.visible .entry _Z10ceil_floatiiPfiS_(
	.param .u32 _Z10ceil_floatiiPfiS__param_0,
	.param .u32 _Z10ceil_floatiiPfiS__param_1,
	.param .u64 .ptr .align 1 _Z10ceil_floatiiPfiS__param_2,
	.param .u32 _Z10ceil_floatiiPfiS__param_3,
	.param .u64 .ptr .align 1 _Z10ceil_floatiiPfiS__param_4
)
{
	.reg .pred 	%p<5>;
	.reg .b32 	%r<14>;
	.reg .b32 	%f<3>;
	.reg .b64 	%rd<8>;

	ld.param.u32 	%r6, [_Z10ceil_floatiiPfiS__param_0];
	ld.param.u32 	%r7, [_Z10ceil_floatiiPfiS__param_1];
	ld.param.u64 	%rd3, [_Z10ceil_floatiiPfiS__param_2];
	ld.param.u32 	%r8, [_Z10ceil_floatiiPfiS__param_3];
	ld.param.u64 	%rd4, [_Z10ceil_floatiiPfiS__param_4];
	mov.u32 	%r9, %ctaid.x;
	mov.u32 	%r1, %ntid.x;
	mov.u32 	%r10, %tid.x;
	mad.lo.s32 	%r13, %r9, %r1, %r10;
	setp.ge.s32 	%p1, %r13, %r6;
	@%p1 bra 	$L__BB0_6;
	mov.u32 	%r11, %nctaid.x;
	mul.lo.s32 	%r3, %r1, %r11;
	cvta.to.global.u64 	%rd1, %rd3;
	cvta.to.global.u64 	%rd2, %rd4;
$L__BB0_2:
	setp.lt.s32 	%p2, %r13, %r7;
	@%p2 bra 	$L__BB0_5;
	rem.s32 	%r12, %r13, %r8;
	setp.ne.s32 	%p3, %r12, 0;
	@%p3 bra 	$L__BB0_5;
	mul.wide.s32 	%rd5, %r13, 4;
	add.s64 	%rd6, %rd1, %rd5;
	ld.global.f32 	%f1, [%rd6];
	cvt.rpi.f32.f32 	%f2, %f1;
	add.s64 	%rd7, %rd2, %rd5;
	st.global.f32 	[%rd7], %f2;
$L__BB0_5:
	add.s32 	%r13, %r13, %r3;
	setp.lt.s32 	%p4, %r13, %r6;
	@%p4 bra 	$L__BB0_2;
$L__BB0_6:
	ret;

}


// ===== COMPILED SASS (sm_100) =====

	.target	sm_100

	.elftype	@"ET_EXEC"


//--------------------- .note.nv.tkinfo           --------------------------
	.section	.note.nv.tkinfo,"",@"SHT_NOTE"
	.sectionflags	@"SHF_NOTE_NV_TKINFO"
	.tkinfo
        /*0018*/ 	.word	0x00000002
        /*0030*/ 	.string	""
        /*0030*/ 	.string	"ptxas"
        /*0030*/ 	.string	"Cuda compilation tools, release 13.0, V13.0.88"
        /*0030*/ 	.string	"Build cuda_13.0.r13.0/compiler.36424714_0"
        /*0030*/ 	.string	"-arch sm_100 -m 64 "



//--------------------- .note.nv.cuinfo           --------------------------
	.section	.note.nv.cuinfo,"",@"SHT_NOTE"
	.sectionflags	@"SHF_NOTE_NV_CUINFO"
        /*0018*/ 	.short	0x0002
        /*001a*/ 	.short	0x0064
        /*001c*/ 	.short	0x0082
	.zero		2


//--------------------- .nv.info                  --------------------------
	.section	.nv.info,"",@"SHT_CUDA_INFO"
	.align	4


	//----- nvinfo : EIATTR_REGCOUNT
	.align		4
        /*0000*/ 	.byte	0x04, 0x2f
        /*0002*/ 	.short	(.L_1 - .L_0)
	.align		4
.L_0:
        /*0004*/ 	.word	index@(_Z10ceil_floatiiPfiS_)
        /*0008*/ 	.word	0x00000010


	//----- nvinfo : EIATTR_FRAME_SIZE
	.align		4
.L_1:
        /*000c*/ 	.byte	0x04, 0x11
        /*000e*/ 	.short	(.L_3 - .L_2)
	.align		4
.L_2:
        /*0010*/ 	.word	index@(_Z10ceil_floatiiPfiS_)
        /*0014*/ 	.word	0x00000000


	//----- nvinfo : EIATTR_MIN_STACK_SIZE
	.align		4
.L_3:
        /*0018*/ 	.byte	0x04, 0x12
        /*001a*/ 	.short	(.L_5 - .L_4)
	.align		4
.L_4:
        /*001c*/ 	.word	index@(_Z10ceil_floatiiPfiS_)
        /*0020*/ 	.word	0x00000000
.L_5:


//--------------------- .nv.compat                --------------------------
	.section	.nv.compat,"",@"SHT_CUDA_COMPAT_INFO"
	.align	4
        /*0000*/ 	.byte	0x02, 0x09, 0x00, 0x00, 0x02, 0x02, 0x01, 0x00, 0x02, 0x05, 0x05, 0x00, 0x03, 0x07, 0x01, 0x01
        /*0010*/ 	.byte	0x02, 0x03, 0x00, 0x00, 0x02, 0x06, 0x01, 0x00, 0x04, 0x0b, 0x08, 0x00, 0x09, 0x00, 0x00, 0x00
        /*0020*/ 	.byte	0x00, 0x00, 0x00, 0x00


//--------------------- .nv.info._Z10ceil_floatiiPfiS_ --------------------------
	.section	.nv.info._Z10ceil_floatiiPfiS_,"",@"SHT_CUDA_INFO"
	.sectionflags	@""
	.align	4


	//----- nvinfo : EIATTR_CUDA_API_VERSION
	.align		4
        /*0000*/ 	.byte	0x04, 0x37
        /*0002*/ 	.short	(.L_7 - .L_6)
.L_6:
        /*0004*/ 	.word	0x00000082


	//----- nvinfo : EIATTR_KPARAM_INFO
	.align		4
.L_7:
        /*0008*/ 	.byte	0x04, 0x17
        /*000a*/ 	.short	(.L_9 - .L_8)
.L_8:
        /*000c*/ 	.word	0x00000000
        /*0010*/ 	.short	0x0004
        /*0012*/ 	.short	0x0018
        /*0014*/ 	.byte	0x00, 0xf5, 0x21, 0x00


	//----- nvinfo : EIATTR_KPARAM_INFO
	.align		4
.L_9:
        /*0018*/ 	.byte	0x04, 0x17
        /*001a*/ 	.short	(.L_11 - .L_10)
.L_10:
        /*001c*/ 	.word	0x00000000
        /*0020*/ 	.short	0x0003
        /*0022*/ 	.short	0x0010
        /*0024*/ 	.byte	0x00, 0xf0, 0x11, 0x00


	//----- nvinfo : EIATTR_KPARAM_INFO
	.align		4
.L_11:
        /*0028*/ 	.byte	0x04, 0x17
        /*002a*/ 	.short	(.L_13 - .L_12)
.L_12:
        /*002c*/ 	.word	0x00000000
        /*0030*/ 	.short	0x0002
        /*0032*/ 	.short	0x0008
        /*0034*/ 	.byte	0x00, 0xf5, 0x21, 0x00


	//----- nvinfo : EIATTR_KPARAM_INFO
	.align		4
.L_13:
        /*0038*/ 	.byte	0x04, 0x17
        /*003a*/ 	.short	(.L_15 - .L_14)
.L_14:
        /*003c*/ 	.word	0x00000000
        /*0040*/ 	.short	0x0001
        /*0042*/ 	.short	0x0004
        /*0044*/ 	.byte	0x00, 0xf0, 0x11, 0x00


	//----- nvinfo : EIATTR_KPARAM_INFO
	.align		4
.L_15:
        /*0048*/ 	.byte	0x04, 0x17
        /*004a*/ 	.short	(.L_17 - .L_16)
.L_16:
        /*004c*/ 	.word	0x00000000
        /*0050*/ 	.short	0x0000
        /*0052*/ 	.short	0x0000
        /*0054*/ 	.byte	0x00, 0xf0, 0x11, 0x00


	//----- nvinfo : EIATTR_SPARSE_MMA_MASK
	.align		4
.L_17:
        /*0058*/ 	.byte	0x03, 0x50
        /*005a*/ 	.short	0x0000


	//----- nvinfo : EIATTR_MAXREG_COUNT
	.align		4
        /*005c*/ 	.byte	0x03, 0x1b
        /*005e*/ 	.short	0x00ff


	//----- nvinfo : EIATTR_MERCURY_ISA_VERSION
	.align		4
        /*0060*/ 	.byte	0x03, 0x5f
        /*0062*/ 	.short	0x0101


	//----- nvinfo : EIATTR_VRC_CTA_INIT_COUNT
	.align		4
        /*0064*/ 	.byte	0x02, 0x4a
	.zero		1
	.zero		1


	//----- nvinfo : EIATTR_EXIT_INSTR_OFFSETS
	.align		4
        /*0068*/ 	.byte	0x04, 0x1c
        /*006a*/ 	.short	(.L_19 - .L_18)


	//   ....[0]....
.L_18:
        /*006c*/ 	.word	0x00000070


	//   ....[1]....
        /*0070*/ 	.word	0x00000330


	//----- nvinfo : EIATTR_CRS_STACK_SIZE
	.align		4
.L_19:
        /*0074*/ 	.byte	0x04, 0x1e
        /*0076*/ 	.short	(.L_21 - .L_20)
.L_20:
        /*0078*/ 	.word	0x00000000


	//----- nvinfo : EIATTR_CBANK_PARAM_SIZE
	.align		4
.L_21:
        /*007c*/ 	.byte	0x03, 0x19
        /*007e*/ 	.short	0x0020


	//----- nvinfo : EIATTR_PARAM_CBANK
	.align		4
        /*0080*/ 	.byte	0x04, 0x0a
        /*0082*/ 	.short	(.L_23 - .L_22)
	.align		4
.L_22:
        /*0084*/ 	.word	index@(.nv.constant0._Z10ceil_floatiiPfiS_)
        /*0088*/ 	.short	0x0380
        /*008a*/ 	.short	0x0020


	//----- nvinfo : EIATTR_SW_WAR
	.align		4
.L_23:
        /*008c*/ 	.byte	0x04, 0x36
        /*008e*/ 	.short	(.L_25 - .L_24)
.L_24:
        /*0090*/ 	.word	0x00000008
.L_25:


//--------------------- .nv.callgraph             --------------------------
	.section	.nv.callgraph,"",@"SHT_CUDA_CALLGRAPH"
	.align	4
	.sectionentsize	8
	.align		4
        /*0000*/ 	.word	0x00000000
	.align		4
        /*0004*/ 	.word	0xffffffff
	.align		4
        /*0008*/ 	.word	0x00000000
	.align		4
        /*000c*/ 	.word	0xfffffffe
	.align		4
        /*0010*/ 	.word	0x00000000
	.align		4
        /*0014*/ 	.word	0xfffffffd
	.align		4
        /*0018*/ 	.word	0x00000000
	.align		4
        /*001c*/ 	.word	0xfffffffc


//--------------------- .text._Z10ceil_floatiiPfiS_ --------------------------
	.section	.text._Z10ceil_floatiiPfiS_,"ax",@progbits
	.align	128
        .global         _Z10ceil_floatiiPfiS_
        .type           _Z10ceil_floatiiPfiS_,@function
        .size           _Z10ceil_floatiiPfiS_,(.L_x_4 - _Z10ceil_floatiiPfiS_)
        .other          _Z10ceil_floatiiPfiS_,@"STO_CUDA_ENTRY STV_DEFAULT"
_Z10ceil_floatiiPfiS_:
.text._Z10ceil_floatiiPfiS_:
[----:B------:R-:W-:Y:S01]  /*0000*/  LDC R1, c[0x0][0x37c] ;  /* 0x0000df00ff017b82 */ /* 0x000fe20000000800 */
[----:B------:R-:W0:Y:S07]  /*0010*/  S2R R7, SR_TID.X ;  /* 0x0000000000077919 */ /* 0x000e2e0000002100 */
[----:B------:R-:W0:Y:S01]  /*0020*/  S2UR UR4, SR_CTAID.X ;  /* 0x00000000000479c3 */ /* 0x000e220000002500 */
[----:B------:R-:W1:Y:S07]  /*0030*/  LDCU UR5, c[0x0][0x380] ;  /* 0x00007000ff0577ac */ /* 0x000e6e0008000800 */
[----:B------:R-:W0:Y:S02]  /*0040*/  LDC R0, c[0x0][0x360] ;  /* 0x0000d800ff007b82 */ /* 0x000e240000000800 */
[----:B0-----:R-:W-:-:S05]  /*0050*/  IMAD R7, R0, UR4, R7 ;  /* 0x0000000400077c24 */ /* 0x001fca000f8e0207 */
[----:B-1----:R-:W-:-:S13]  /*0060*/  ISETP.GE.AND P0, PT, R7, UR5, PT ;  /* 0x0000000507007c0c */ /* 0x002fda000bf06270 */
[----:B------:R-:W-:Y:S05]  /*0070*/  @P0 EXIT ;  /* 0x000000000000094d */ /* 0x000fea0003800000 */
[----:B------:R-:W0:Y:S01]  /*0080*/  LDC R12, c[0x0][0x390] ;  /* 0x0000e400ff0c7b82 */ /* 0x000e220000000800 */
[----:B------:R-:W1:Y:S01]  /*0090*/  LDCU UR4, c[0x0][0x370] ;  /* 0x00006e00ff0477ac */ /* 0x000e620008000800 */
[----:B------:R-:W2:Y:S06]  /*00a0*/  LDCU.64 UR6, c[0x0][0x358] ;  /* 0x00006b00ff0677ac */ /* 0x000eac0008000a00 */
[----:B------:R-:W3:Y:S01]  /*00b0*/  LDC.64 R4, c[0x0][0x388] ;  /* 0x0000e200ff047b82 */ /* 0x000ee20000000a00 */
[----:B------:R-:W4:Y:S01]  /*00c0*/  LDCU UR5, c[0x0][0x384] ;  /* 0x00007080ff0577ac */ /* 0x000f220008000800 */
[----:B------:R-:W0:Y:S06]  /*00d0*/  LDCU UR8, c[0x0][0x380] ;  /* 0x00007000ff0877ac */ /* 0x000e2c0008000800 */
[----:B------:R-:W0:Y:S01]  /*00e0*/  LDC.64 R2, c[0x0][0x398] ;  /* 0x0000e600ff027b82 */ /* 0x000e220000000a00 */
[----:B-1----:R-:W-:-:S07]  /*00f0*/  IMAD R0, R0, UR4, RZ ;  /* 0x0000000400007c24 */ /* 0x002fce000f8e02ff */
.L_x_2:
[----:B----4-:R-:W-:Y:S01]  /*0100*/  ISETP.GE.AND P0, PT, R7, UR5, PT ;  /* 0x0000000507007c0c */ /* 0x010fe2000bf06270 */
[----:B------:R-:W-:-:S12]  /*0110*/  BSSY.RECONVERGENT B0, `(.L_x_0) ;  /* 0x000001e000007945 */ /* 0x000fd80003800200 */
[----:B-1----:R-:W-:Y:S05]  /*0120*/  @!P0 BRA `(.L_x_1) ;  /* 0x0000000000708947 */ /* 0x002fea0003800000 */
[----:B0-----:R-:W-:Y:S02]  /*0130*/  IABS R11, R12 ;  /* 0x0000000c000b7213 */ /* 0x001fe40000000000 */
[----:B------:R-:W-:Y:S02]  /*0140*/  ISETP.GE.AND P2, PT, R7, RZ, PT ;  /* 0x000000ff0700720c */ /* 0x000fe40003f46270 */
[----:B------:R-:W0:Y:S08]  /*0150*/  I2F.RP R6, R11 ;  /* 0x0000000b00067306 */ /* 0x000e300000209400 */
[----:B0-----:R-:W0:Y:S02]  /*0160*/  MUFU.RCP R6, R6 ;  /* 0x0000000600067308 */ /* 0x001e240000001000 */
[----:B0-----:R-:W-:-:S06]  /*0170*/  VIADD R8, R6, 0xffffffe ;  /* 0x0ffffffe06087836 */ /* 0x001fcc0000000000 */
[----:B------:R0:W1:Y:S02]  /*0180*/  F2I.FTZ.U32.TRUNC.NTZ R9, R8 ;  /* 0x0000000800097305 */ /* 0x000064000021f000 */
[----:B0-----:R-:W-:Y:S02]  /*0190*/  HFMA2 R8, -RZ, RZ, 0, 0 ;  /* 0x00000000ff087431 */ /* 0x001fe400000001ff */
[----:B-1----:R-:W-:-:S04]  /*01a0*/  IMAD.MOV R10, RZ, RZ, -R9 ;  /* 0x000000ffff0a7224 */ /* 0x002fc800078e0a09 */
[----:B------:R-:W-:Y:S01]  /*01b0*/  IMAD R13, R10, R11, RZ ;  /* 0x0000000b0a0d7224 */ /* 0x000fe200078e02ff */
[----:B------:R-:W-:-:S03]  /*01c0*/  IABS R10, R7 ;  /* 0x00000007000a7213 */ /* 0x000fc60000000000 */
[----:B------:R-:W-:-:S06]  /*01d0*/  IMAD.HI.U32 R9, R9, R13, R8 ;  /* 0x0000000d09097227 */ /* 0x000fcc00078e0008 */
[----:B------:R-:W-:-:S04]  /*01e0*/  IMAD.HI.U32 R9, R9, R10, RZ ;  /* 0x0000000a09097227 */ /* 0x000fc800078e00ff */
[----:B------:R-:W-:-:S04]  /*01f0*/  IMAD.MOV R9, RZ, RZ, -R9 ;  /* 0x000000ffff097224 */ /* 0x000fc800078e0a09 */
[----:B------:R-:W-:-:S05]  /*0200*/  IMAD R6, R11, R9, R10 ;  /* 0x000000090b067224 */ /* 0x000fca00078e020a */
[----:B------:R-:W-:-:S13]  /*0210*/  ISETP.GT.U32.AND P0, PT, R11, R6, PT ;  /* 0x000000060b00720c */ /* 0x000fda0003f04070 */
[----:B------:R-:W-:Y:S02]  /*0220*/  @!P0 IADD3 R6, PT, PT, R6, -R11, RZ ;  /* 0x8000000b06068210 */ /* 0x000fe40007ffe0ff */
[----:B------:R-:W-:Y:S02]  /*0230*/  ISETP.NE.AND P0, PT, R12, RZ, PT ;  /* 0x000000ff0c00720c */ /* 0x000fe40003f05270 */
[----:B------:R-:W-:-:S13]  /*0240*/  ISETP.GT.U32.AND P1, PT, R11, R6, PT ;  /* 0x000000060b00720c */ /* 0x000fda0003f24070 */
[----:B------:R-:W-:-:S05]  /*0250*/  @!P1 IMAD.IADD R6, R6, 0x1, -R11 ;  /* 0x0000000106069824 */ /* 0x000fca00078e0a0b */
[----:B------:R-:W-:Y:S02]  /*0260*/  @!P2 IADD3 R6, PT, PT, -R6, RZ, RZ ;  /* 0x000000ff0606a210 */ /* 0x000fe40007ffe1ff */
[----:B------:R-:W-:-:S04]  /*0270*/  @!P0 LOP3.LUT R6, RZ, R12, RZ, 0x33, !PT ;  /* 0x0000000cff068212 */ /* 0x000fc800078e33ff */
[----:B------:R-:W-:-:S13]  /*0280*/  ISETP.NE.AND P0, PT, R6, RZ, PT ;  /* 0x000000ff0600720c */ /* 0x000fda0003f05270 */
[----:B------:R-:W-:Y:S05]  /*0290*/  @P0 BRA `(.L_x_1) ;  /* 0x0000000000140947 */ /* 0x000fea0003800000 */
[----:B---3--:R-:W-:-:S06]  /*02a0*/  IMAD.WIDE R8, R7, 0x4, R4 ;  /* 0x0000000407087825 */ /* 0x008fcc00078e0204 */
[----:B--2---:R-:W2:Y:S01]  /*02b0*/  LDG.E R8, desc[UR6][R8.64] ;  /* 0x0000000608087981 */ /* 0x004ea2000c1e1900 */
[----:B------:R-:W-:Y:S01]  /*02c0*/  IMAD.WIDE R10, R7, 0x4, R2 ;  /* 0x00000004070a7825 */ /* 0x000fe200078e0202 */
[----:B--2---:R-:W0:Y:S04]  /*02d0*/  FRND.CEIL R13, R8 ;  /* 0x00000008000d7307 */ /* 0x004e280000209000 */
[----:B0-----:R1:W-:Y:S02]  /*02e0*/  STG.E desc[UR6][R10.64], R13 ;  /* 0x0000000d0a007986 */ /* 0x0013e4000c101906 */
.L_x_1:
[----:B0-2---:R-:W-:Y:S05]  /*02f0*/  BSYNC.RECONVERGENT B0 ;  /* 0x0000000000007941 */ /* 0x005fea0003800200 */
.L_x_0:
[----:B------:R-:W-:-:S05]  /*0300*/  IMAD.IADD R7, R0, 0x1, R7 ;  /* 0x0000000100077824 */ /* 0x000fca00078e0207 */
[----:B------:R-:W-:-:S13]  /*0310*/  ISETP.GE.AND P0, PT, R7, UR8, PT ;  /* 0x0000000807007c0c */ /* 0x000fda000bf06270 */
[----:B------:R-:W-:Y:S05]  /*0320*/  @!P0 BRA `(.L_x_2) ;  /* 0xfffffffc00748947 */ /* 0x000fea000383ffff */
[----:B------:R-:W-:Y:S05]  /*0330*/  EXIT ;  /* 0x000000000000794d */ /* 0x000fea0003800000 */
.L_x_3:
[----:B------:R-:W-:-:S00]  /*0340*/  BRA `(.L_x_3) ;  /* 0xfffffffc00fc7947 */ /* 0x000fc0000383ffff */
[----:B------:R-:W-:-:S00]  /*0350*/  NOP ;  /* 0x0000000000007918 */ /* 0x000fc00000000000 */
        /* <DEDUP_REMOVED lines=10> */
.L_x_4:


//--------------------- .nv.shared.reserved.0     --------------------------
	.section	.nv.shared.reserved.0,"aw",@nobits
	.weak		__nv_reservedSMEM_offset_0_alias
	.size		__nv_reservedSMEM_offset_0_alias, 0, 64
	.other		__nv_reservedSMEM_offset_0_alias,@"STO_CUDA_RESERVED_SHARED STV_DEFAULT"
__nv_reservedSMEM_offset_0_alias:
	.zero		0
	.zero		64


//--------------------- .nv.constant0._Z10ceil_floatiiPfiS_ --------------------------
	.section	.nv.constant0._Z10ceil_floatiiPfiS_,"a",@progbits
	.sectionflags	@""
	.align	4
.nv.constant0._Z10ceil_floatiiPfiS_:
	.zero		928


//--------------------- SYMBOLS --------------------------

	.type		.nv.reservedSmem.offset0,@object
	.size		.nv.reservedSmem.offset0,0x4
